//
// Generated by NVIDIA NVVM Compiler
//
// Compiler Build ID: CL-36424714
// Cuda compilation tools, release 13.0, V13.0.88
// Based on NVVM 20.0.0
//

.version 9.0
.target sm_100
.address_size 64

	// .globl	_Z10matrix_mulPfS_S_
// _ZZ10matrix_mulPfS_S_E1a has been demoted
// _ZZ10matrix_mulPfS_S_E1b has been demoted

.visible .entry _Z10matrix_mulPfS_S_(
	.param .u64 .ptr .align 1 _Z10matrix_mulPfS_S__param_0,
	.param .u64 .ptr .align 1 _Z10matrix_mulPfS_S__param_1,
	.param .u64 .ptr .align 1 _Z10matrix_mulPfS_S__param_2
)
{
	.reg .pred 	%p<9>;
	.reg .b32 	%r<69>;
	.reg .b32 	%f<138>;
	.reg .b64 	%rd<16>;
	// demoted variable
	.shared .align 4 .b8 _ZZ10matrix_mulPfS_S_E1a[4096];
	// demoted variable
	.shared .align 4 .b8 _ZZ10matrix_mulPfS_S_E1b[4096];
	ld.param.u64 	%rd6, [_Z10matrix_mulPfS_S__param_0];
	ld.param.u64 	%rd7, [_Z10matrix_mulPfS_S__param_1];
	ld.param.u64 	%rd5, [_Z10matrix_mulPfS_S__param_2];
	cvta.to.global.u64 	%rd8, %rd7;
	cvta.to.global.u64 	%rd1, %rd6;
	mov.u32 	%r22, %ntid.x;
	mov.u32 	%r23, %ctaid.x;
	mov.u32 	%r65, %tid.x;
	mad.lo.s32 	%r2, %r22, %r23, %r65;
	mov.u32 	%r24, %ntid.y;
	mov.u32 	%r25, %ctaid.y;
	mul.lo.s32 	%r3, %r24, %r25;
	mov.u32 	%r64, %tid.y;
	add.s32 	%r5, %r3, %r64;
	shl.b32 	%r26, %r65, 7;
	mov.u32 	%r27, _ZZ10matrix_mulPfS_S_E1a;
	add.s32 	%r6, %r27, %r26;
	shl.b32 	%r28, %r64, 2;
	add.s32 	%r7, %r6, %r28;
	mad.lo.s32 	%r8, %r2, 100, %r64;
	mov.u32 	%r29, _ZZ10matrix_mulPfS_S_E1b;
	add.s32 	%r10, %r29, %r28;
	add.s32 	%r9, %r10, %r26;
	mad.lo.s32 	%r30, %r65, 100, %r5;
	mul.wide.u32 	%rd9, %r30, 4;
	add.s64 	%rd15, %rd8, %rd9;
	mov.b32 	%r67, 0;
	mov.u32 	%r66, %r8;
	mov.u32 	%r68, %r67;
$L__BB0_1:
	setp.gt.s32 	%p1, %r2, 99;
	setp.gt.u32 	%p2, %r64, 99;
	mov.f32 	%f136, 0f00000000;
	or.pred  	%p3, %p1, %p2;
	@%p3 bra 	$L__BB0_3;
	mul.wide.u32 	%rd10, %r66, 4;
	add.s64 	%rd11, %rd1, %rd10;
	ld.global.f32 	%f136, [%rd11];
$L__BB0_3:
	st.shared.f32 	[%r7], %f136;
	max.u32 	%r31, %r65, %r5;
	setp.gt.u32 	%p4, %r31, 99;
	mov.f32 	%f137, 0f00000000;
	@%p4 bra 	$L__BB0_5;
	ld.global.f32 	%f137, [%rd15];
$L__BB0_5:
	st.shared.f32 	[%r9], %f137;
	bar.sync 	0;
	ld.shared.f32 	%f7, [%r6];
	ld.shared.f32 	%f8, [%r10];
	cvt.rn.f32.s32 	%f9, %r68;
	fma.rn.f32 	%f10, %f7, %f8, %f9;
	cvt.rzi.s32.f32 	%r32, %f10;
	ld.shared.f32 	%f11, [%r6+4];
	ld.shared.f32 	%f12, [%r10+128];
	cvt.rn.f32.s32 	%f13, %r32;
	fma.rn.f32 	%f14, %f11, %f12, %f13;
	cvt.rzi.s32.f32 	%r33, %f14;
	ld.shared.f32 	%f15, [%r6+8];
	ld.shared.f32 	%f16, [%r10+256];
	cvt.rn.f32.s32 	%f17, %r33;
	fma.rn.f32 	%f18, %f15, %f16, %f17;
	cvt.rzi.s32.f32 	%r34, %f18;
	ld.shared.f32 	%f19, [%r6+12];
	ld.shared.f32 	%f20, [%r10+384];
	cvt.rn.f32.s32 	%f21, %r34;
	fma.rn.f32 	%f22, %f19, %f20, %f21;
	cvt.rzi.s32.f32 	%r35, %f22;
	ld.shared.f32 	%f23, [%r6+16];
	ld.shared.f32 	%f24, [%r10+512];
	cvt.rn.f32.s32 	%f25, %r35;
	fma.rn.f32 	%f26, %f23, %f24, %f25;
	cvt.rzi.s32.f32 	%r36, %f26;
	ld.shared.f32 	%f27, [%r6+20];
	ld.shared.f32 	%f28, [%r10+640];
	cvt.rn.f32.s32 	%f29, %r36;
	fma.rn.f32 	%f30, %f27, %f28, %f29;
	cvt.rzi.s32.f32 	%r37, %f30;
	ld.shared.f32 	%f31, [%r6+24];
	ld.shared.f32 	%f32, [%r10+768];
	cvt.rn.f32.s32 	%f33, %r37;
	fma.rn.f32 	%f34, %f31, %f32, %f33;
	cvt.rzi.s32.f32 	%r38, %f34;
	ld.shared.f32 	%f35, [%r6+28];
	ld.shared.f32 	%f36, [%r10+896];
	cvt.rn.f32.s32 	%f37, %r38;
	fma.rn.f32 	%f38, %f35, %f36, %f37;
	cvt.rzi.s32.f32 	%r39, %f38;
	ld.shared.f32 	%f39, [%r6+32];
	ld.shared.f32 	%f40, [%r10+1024];
	cvt.rn.f32.s32 	%f41, %r39;
	fma.rn.f32 	%f42, %f39, %f40, %f41;
	cvt.rzi.s32.f32 	%r40, %f42;
	ld.shared.f32 	%f43, [%r6+36];
	ld.shared.f32 	%f44, [%r10+1152];
	cvt.rn.f32.s32 	%f45, %r40;
	fma.rn.f32 	%f46, %f43, %f44, %f45;
	cvt.rzi.s32.f32 	%r41, %f46;
	ld.shared.f32 	%f47, [%r6+40];
	ld.shared.f32 	%f48, [%r10+1280];
	cvt.rn.f32.s32 	%f49, %r41;
	fma.rn.f32 	%f50, %f47, %f48, %f49;
	cvt.rzi.s32.f32 	%r42, %f50;
	ld.shared.f32 	%f51, [%r6+44];
	ld.shared.f32 	%f52, [%r10+1408];
	cvt.rn.f32.s32 	%f53, %r42;
	fma.rn.f32 	%f54, %f51, %f52, %f53;
	cvt.rzi.s32.f32 	%r43, %f54;
	ld.shared.f32 	%f55, [%r6+48];
	ld.shared.f32 	%f56, [%r10+1536];
	cvt.rn.f32.s32 	%f57, %r43;
	fma.rn.f32 	%f58, %f55, %f56, %f57;
	cvt.rzi.s32.f32 	%r44, %f58;
	ld.shared.f32 	%f59, [%r6+52];
	ld.shared.f32 	%f60, [%r10+1664];
	cvt.rn.f32.s32 	%f61, %r44;
	fma.rn.f32 	%f62, %f59, %f60, %f61;
	cvt.rzi.s32.f32 	%r45, %f62;
	ld.shared.f32 	%f63, [%r6+56];
	ld.shared.f32 	%f64, [%r10+1792];
	cvt.rn.f32.s32 	%f65, %r45;
	fma.rn.f32 	%f66, %f63, %f64, %f65;
	cvt.rzi.s32.f32 	%r46, %f66;
	ld.shared.f32 	%f67, [%r6+60];
	ld.shared.f32 	%f68, [%r10+1920];
	cvt.rn.f32.s32 	%f69, %r46;
	fma.rn.f32 	%f70, %f67, %f68, %f69;
	cvt.rzi.s32.f32 	%r47, %f70;
	ld.shared.f32 	%f71, [%r6+64];
	ld.shared.f32 	%f72, [%r10+2048];
	cvt.rn.f32.s32 	%f73, %r47;
	fma.rn.f32 	%f74, %f71, %f72, %f73;
	cvt.rzi.s32.f32 	%r48, %f74;
	ld.shared.f32 	%f75, [%r6+68];
	ld.shared.f32 	%f76, [%r10+2176];
	cvt.rn.f32.s32 	%f77, %r48;
	fma.rn.f32 	%f78, %f75, %f76, %f77;
	cvt.rzi.s32.f32 	%r49, %f78;
	ld.shared.f32 	%f79, [%r6+72];
	ld.shared.f32 	%f80, [%r10+2304];
	cvt.rn.f32.s32 	%f81, %r49;
	fma.rn.f32 	%f82, %f79, %f80, %f81;
	cvt.rzi.s32.f32 	%r50, %f82;
	ld.shared.f32 	%f83, [%r6+76];
	ld.shared.f32 	%f84, [%r10+2432];
	cvt.rn.f32.s32 	%f85, %r50;
	fma.rn.f32 	%f86, %f83, %f84, %f85;
	cvt.rzi.s32.f32 	%r51, %f86;
	ld.shared.f32 	%f87, [%r6+80];
	ld.shared.f32 	%f88, [%r10+2560];
	cvt.rn.f32.s32 	%f89, %r51;
	fma.rn.f32 	%f90, %f87, %f88, %f89;
	cvt.rzi.s32.f32 	%r52, %f90;
	ld.shared.f32 	%f91, [%r6+84];
	ld.shared.f32 	%f92, [%r10+2688];
	cvt.rn.f32.s32 	%f93, %r52;
	fma.rn.f32 	%f94, %f91, %f92, %f93;
	cvt.rzi.s32.f32 	%r53, %f94;
	ld.shared.f32 	%f95, [%r6+88];
	ld.shared.f32 	%f96, [%r10+2816];
	cvt.rn.f32.s32 	%f97, %r53;
	fma.rn.f32 	%f98, %f95, %f96, %f97;
	cvt.rzi.s32.f32 	%r54, %f98;
	ld.shared.f32 	%f99, [%r6+92];
	ld.shared.f32 	%f100, [%r10+2944];
	cvt.rn.f32.s32 	%f101, %r54;
	fma.rn.f32 	%f102, %f99, %f100, %f101;
	cvt.rzi.s32.f32 	%r55, %f102;
	ld.shared.f32 	%f103, [%r6+96];
	ld.shared.f32 	%f104, [%r10+3072];
	cvt.rn.f32.s32 	%f105, %r55;
	fma.rn.f32 	%f106, %f103, %f104, %f105;
	cvt.rzi.s32.f32 	%r56, %f106;
	ld.shared.f32 	%f107, [%r6+100];
	ld.shared.f32 	%f108, [%r10+3200];
	cvt.rn.f32.s32 	%f109, %r56;
	fma.rn.f32 	%f110, %f107, %f108, %f109;
	cvt.rzi.s32.f32 	%r57, %f110;
	ld.shared.f32 	%f111, [%r6+104];
	ld.shared.f32 	%f112, [%r10+3328];
	cvt.rn.f32.s32 	%f113, %r57;
	fma.rn.f32 	%f114, %f111, %f112, %f113;
	cvt.rzi.s32.f32 	%r58, %f114;
	ld.shared.f32 	%f115, [%r6+108];
	ld.shared.f32 	%f116, [%r10+3456];
	cvt.rn.f32.s32 	%f117, %r58;
	fma.rn.f32 	%f118, %f115, %f116, %f117;
	cvt.rzi.s32.f32 	%r59, %f118;
	ld.shared.f32 	%f119, [%r6+112];
	ld.shared.f32 	%f120, [%r10+3584];
	cvt.rn.f32.s32 	%f121, %r59;
	fma.rn.f32 	%f122, %f119, %f120, %f121;
	cvt.rzi.s32.f32 	%r60, %f122;
	ld.shared.f32 	%f123, [%r6+116];
	ld.shared.f32 	%f124, [%r10+3712];
	cvt.rn.f32.s32 	%f125, %r60;
	fma.rn.f32 	%f126, %f123, %f124, %f125;
	cvt.rzi.s32.f32 	%r61, %f126;
	ld.shared.f32 	%f127, [%r6+120];
	ld.shared.f32 	%f128, [%r10+3840];
	cvt.rn.f32.s32 	%f129, %r61;
	fma.rn.f32 	%f130, %f127, %f128, %f129;
	cvt.rzi.s32.f32 	%r62, %f130;
	ld.shared.f32 	%f131, [%r6+124];
	ld.shared.f32 	%f132, [%r10+3968];
	cvt.rn.f32.s32 	%f133, %r62;
	fma.rn.f32 	%f134, %f131, %f132, %f133;
	cvt.rzi.s32.f32 	%r68, %f134;
	bar.sync 	0;
	add.s32 	%r67, %r67, 1;
	add.s64 	%rd15, %rd15, 12800;
	add.s32 	%r66, %r66, 32;
	add.s32 	%r65, %r65, 32;
	add.s32 	%r64, %r64, 32;
	setp.ne.s32 	%p5, %r67, 4;
	@%p5 bra 	$L__BB0_1;
	setp.gt.u32 	%p6, %r5, 99;
	setp.gt.s32 	%p7, %r2, 99;
	or.pred  	%p8, %p7, %p6;
	@%p8 bra 	$L__BB0_8;
	cvt.rn.f32.s32 	%f135, %r68;
	add.s32 	%r63, %r8, %r3;
	cvta.to.global.u64 	%rd12, %rd5;
	mul.wide.s32 	%rd13, %r63, 4;
	add.s64 	%rd14, %rd12, %rd13;
	st.global.f32 	[%rd14], %f135;
$L__BB0_8:
	ret;

}


// ===== COMPILED SASS (sm_100) =====

	.target	sm_100

	.elftype	@"ET_EXEC"


//--------------------- .note.nv.tkinfo           --------------------------
	.section	.note.nv.tkinfo,"",@"SHT_NOTE"
	.sectionflags	@"SHF_NOTE_NV_TKINFO"
	.tkinfo
        /*0018*/ 	.word	0x00000002
        /*0030*/ 	.string	""
        /*0030*/ 	.string	"ptxas"
        /*0030*/ 	.string	"Cuda compilation tools, release 13.0, V13.0.88"
        /*0030*/ 	.string	"Build cuda_13.0.r13.0/compiler.36424714_0"
        /*0030*/ 	.string	"-arch sm_100 -m 64 "



//--------------------- .note.nv.cuinfo           --------------------------
	.section	.note.nv.cuinfo,"",@"SHT_NOTE"
	.sectionflags	@"SHF_NOTE_NV_CUINFO"
        /*0018*/ 	.short	0x0002
        /*001a*/ 	.short	0x0064
        /*001c*/ 	.short	0x0082
	.zero		2


//--------------------- .nv.info                  --------------------------
	.section	.nv.info,"",@"SHT_CUDA_INFO"
	.align	4


	//----- nvinfo : EIATTR_REGCOUNT
	.align		4
        /*0000*/ 	.byte	0x04, 0x2f
        /*0002*/ 	.short	(.L_1 - .L_0)
	.align		4
.L_0:
        /*0004*/ 	.word	index@(_Z10matrix_mulPfS_S_)
        /*0008*/ 	.word	0x0000001e


	//----- nvinfo : EIATTR_FRAME_SIZE
	.align		4
.L_1:
        /*000c*/ 	.byte	0x04, 0x11
        /*000e*/ 	.short	(.L_3 - .L_2)
	.align		4
.L_2:
        /*0010*/ 	.word	index@(_Z10matrix_mulPfS_S_)
        /*0014*/ 	.word	0x00000000


	//----- nvinfo : EIATTR_MIN_STACK_SIZE
	.align		4
.L_3:
        /*0018*/ 	.byte	0x04, 0x12
        /*001a*/ 	.short	(.L_5 - .L_4)
	.align		4
.L_4:
        /*001c*/ 	.word	index@(_Z10matrix_mulPfS_S_)
        /*0020*/ 	.word	0x00000000
.L_5:


//--------------------- .nv.compat                --------------------------
	.section	.nv.compat,"",@"SHT_CUDA_COMPAT_INFO"
	.align	4
        /*0000*/ 	.byte	0x02, 0x09, 0x00, 0x00, 0x02, 0x02, 0x01, 0x00, 0x02, 0x05, 0x05, 0x00, 0x03, 0x07, 0x01, 0x01
        /*0010*/ 	.byte	0x02, 0x03, 0x00, 0x00, 0x02, 0x06, 0x01, 0x00, 0x04, 0x0b, 0x08, 0x00, 0x09, 0x00, 0x00, 0x00
        /*0020*/ 	.byte	0x00, 0x00, 0x00, 0x00


//--------------------- .nv.info._Z10matrix_mulPfS_S_ --------------------------
	.section	.nv.info._Z10matrix_mulPfS_S_,"",@"SHT_CUDA_INFO"
	.sectionflags	@""
	.align	4


	//----- nvinfo : EIATTR_CUDA_API_VERSION
	.align		4
        /*0000*/ 	.byte	0x04, 0x37
        /*0002*/ 	.short	(.L_7 - .L_6)
.L_6:
        /*0004*/ 	.word	0x00000082


	//----- nvinfo : EIATTR_KPARAM_INFO
	.align		4
.L_7:
        /*0008*/ 	.byte	0x04, 0x17
        /*000a*/ 	.short	(.L_9 - .L_8)
.L_8:
        /*000c*/ 	.word	0x00000000
        /*0010*/ 	.short	0x0002
        /*0012*/ 	.short	0x0010
        /*0014*/ 	.byte	0x00, 0xf5, 0x21, 0x00


	//----- nvinfo : EIATTR_KPARAM_INFO
	.align		4
.L_9:
        /*0018*/ 	.byte	0x04, 0x17
        /*001a*/ 	.short	(.L_11 - .L_10)
.L_10:
        /*001c*/ 	.word	0x00000000
        /*0020*/ 	.short	0x0001
        /*0022*/ 	.short	0x0008
        /*0024*/ 	.byte	0x00, 0xf5, 0x21, 0x00


	//----- nvinfo : EIATTR_KPARAM_INFO
	.align		4
.L_11:
        /*0028*/ 	.byte	0x04, 0x17
        /*002a*/ 	.short	(.L_13 - .L_12)
.L_12:
        /*002c*/ 	.word	0x00000000
        /*0030*/ 	.short	0x0000
        /*0032*/ 	.short	0x0000
        /*0034*/ 	.byte	0x00, 0xf5, 0x21, 0x00


	//----- nvinfo : EIATTR_SPARSE_MMA_MASK
	.align		4
.L_13:
        /*0038*/ 	.byte	0x03, 0x50
        /*003a*/ 	.short	0x0000


	//----- nvinfo : EIATTR_MAXREG_COUNT
	.align		4
        /*003c*/ 	.byte	0x03, 0x1b
        /*003e*/ 	.short	0x00ff


	//----- nvinfo : EIATTR_NUM_BARRIERS
	.align		4
        /*0040*/ 	.byte	0x02, 0x4c
        /*0042*/ 	.byte	0x01
	.zero		1


	//----- nvinfo : EIATTR_MERCURY_ISA_VERSION
	.align		4
        /*0044*/ 	.byte	0x03, 0x5f
        /*0046*/ 	.short	0x0101


	//----- nvinfo : EIATTR_VRC_CTA_INIT_COUNT
	.align		4
        /*0048*/ 	.byte	0x02, 0x4a
	.zero		1
	.zero		1


	//----- nvinfo : EIATTR_EXIT_INSTR_OFFSETS
	.align		4
        /*004c*/ 	.byte	0x04, 0x1c
        /*004e*/ 	.short	(.L_15 - .L_14)


	//   ....[0]....
.L_14:
        /*0050*/ 	.word	0x00000bd0


	//   ....[1]....
        /*0054*/ 	.word	0x00000c30


	//----- nvinfo : EIATTR_CBANK_PARAM_SIZE
	.align		4
.L_15:
        /*0058*/ 	.byte	0x03, 0x19
        /*005a*/ 	.short	0x0018


	//----- nvinfo : EIATTR_PARAM_CBANK
	.align		4
        /*005c*/ 	.byte	0x04, 0x0a
        /*005e*/ 	.short	(.L_17 - .L_16)
	.align		4
.L_16:
        /*0060*/ 	.word	index@(.nv.constant0._Z10matrix_mulPfS_S_)
        /*0064*/ 	.short	0x0380
        /*0066*/ 	.short	0x0018


	//----- nvinfo : EIATTR_SW_WAR
	.align		4
.L_17:
        /*0068*/ 	.byte	0x04, 0x36
        /*006a*/ 	.short	(.L_19 - .L_18)
.L_18:
        /*006c*/ 	.word	0x00000008
.L_19:


//--------------------- .nv.callgraph             --------------------------
	.section	.nv.callgraph,"",@"SHT_CUDA_CALLGRAPH"
	.align	4
	.sectionentsize	8
	.align		4
        /*0000*/ 	.word	0x00000000
	.align		4
        /*0004*/ 	.word	0xffffffff
	.align		4
        /*0008*/ 	.word	0x00000000
	.align		4
        /*000c*/ 	.word	0xfffffffe
	.align		4
        /*0010*/ 	.word	0x00000000
	.align		4
        /*0014*/ 	.word	0xfffffffd
	.align		4
        /*0018*/ 	.word	0x00000000
	.align		4
        /*001c*/ 	.word	0xfffffffc


//--------------------- .text._Z10matrix_mulPfS_S_ --------------------------
	.section	.text._Z10matrix_mulPfS_S_,"ax",@progbits
	.align	128
        .global         _Z10matrix_mulPfS_S_
        .type           _Z10matrix_mulPfS_S_,@function
        .size           _Z10matrix_mulPfS_S_,(.L_x_2 - _Z10matrix_mulPfS_S_)
        .other          _Z10matrix_mulPfS_S_,@"STO_CUDA_ENTRY STV_DEFAULT"
_Z10matrix_mulPfS_S_:
.text._Z10matrix_mulPfS_S_:
[----:B------:R-:W-:Y:S01]  /*0000*/  LDC R1, c[0x0][0x37c] ;  /* 0x0000df00ff017b82 */ /* 0x000fe20000000800 */
[----:B------:R-:W0:Y:S07]  /*0010*/  S2R R0, SR_TID.Y ;  /* 0x0000000000007919 */ /* 0x000e2e0000002200 */
[----:B------:R-:W1:Y:S01]  /*0020*/  S2UR UR4, SR_CTAID.Y ;  /* 0x00000000000479c3 */ /* 0x000e620000002600 */
[----:B------:R-:W2:Y:S01]  /*0030*/  LDCU UR10, c[0x0][0x360] ;  /* 0x00006c00ff0a77ac */ /* 0x000ea20008000800 */
[----:B------:R-:W-:Y:S01]  /*0040*/  HFMA2 R20, -RZ, RZ, 0, 0 ;  /* 0x00000000ff147431 */ /* 0x000fe200000001ff */
[----:B------:R-:W3:Y:S01]  /*0050*/  S2R R5, SR_TID.X ;  /* 0x0000000000057919 */ /* 0x000ee20000002100 */
[----:B------:R-:W1:Y:S01]  /*0060*/  LDCU UR5, c[0x0][0x364] ;  /* 0x00006c80ff0577ac */ /* 0x000e620008000800 */
[----:B------:R-:W2:Y:S03]  /*0070*/  S2R R4, SR_CTAID.X ;  /* 0x0000000000047919 */ /* 0x000ea60000002500 */
[----:B------:R-:W4:Y:S01]  /*0080*/  S2UR UR6, SR_CgaCtaId ;  /* 0x00000000000679c3 */ /* 0x000f220000008800 */
[----:B------:R-:W0:Y:S07]  /*0090*/  LDCU.64 UR8, c[0x0][0x358] ;  /* 0x00006b00ff0877ac */ /* 0x000e2e0008000a00 */
[----:B------:R-:W5:Y:S01]  /*00a0*/  LDC.64 R2, c[0x0][0x388] ;  /* 0x0000e200ff027b82 */ /* 0x000f620000000a00 */
[----:B-1----:R-:W-:-:S03]  /*00b0*/  UIMAD UR5, UR5, UR4, URZ ;  /* 0x00000004050572a4 */ /* 0x002fc6000f8e02ff */
[----:B------:R-:W-:-:S03]  /*00c0*/  UMOV UR4, 0x400 ;  /* 0x0000040000047882 */ /* 0x000fc60000000000 */
[----:B0-----:R-:W-:Y:S01]  /*00d0*/  VIADD R18, R0, UR5 ;  /* 0x0000000500127c36 */ /* 0x001fe20008000000 */
[----:B----4-:R-:W-:Y:S02]  /*00e0*/  ULEA UR7, UR6, UR4, 0x18 ;  /* 0x0000000406077291 */ /* 0x010fe4000f8ec0ff */
[----:B------:R-:W-:Y:S01]  /*00f0*/  UIADD3 UR4, UPT, UPT, UR4, 0x1000, URZ ;  /* 0x0000100004047890 */ /* 0x000fe2000fffe0ff */
[----:B---3--:R-:W-:-:S03]  /*0100*/  IMAD R7, R5, 0x64, R18 ;  /* 0x0000006405077824 */ /* 0x008fc600078e0212 */
[----:B------:R-:W-:Y:S01]  /*0110*/  ULEA UR4, UR6, UR4, 0x18 ;  /* 0x0000000406047291 */ /* 0x000fe2000f8ec0ff */
[----:B--2---:R-:W-:Y:S01]  /*0120*/  IMAD R21, R4, UR10, R5 ;  /* 0x0000000a04157c24 */ /* 0x004fe2000f8e0205 */
[----:B------:R-:W-:Y:S01]  /*0130*/  LEA R19, R5, UR7, 0x7 ;  /* 0x0000000705137c11 */ /* 0x000fe2000f8e38ff */
[----:B-----5:R-:W-:-:S03]  /*0140*/  IMAD.WIDE.U32 R2, R7, 0x4, R2 ;  /* 0x0000000407027825 */ /* 0x020fc600078e0002 */
[C---:B------:R-:W-:Y:S01]  /*0150*/  LEA R16, R0.reuse, UR4, 0x2 ;  /* 0x0000000400107c11 */ /* 0x040fe2000f8e10ff */
[----:B------:R-:W-:Y:S01]  /*0160*/  IMAD R7, R21, 0x64, R0 ;  /* 0x0000006415077824 */ /* 0x000fe200078e0200 */
[----:B------:R-:W-:Y:S01]  /*0170*/  UMOV UR4, URZ ;  /* 0x000000ff00047c82 */ /* 0x000fe20008000000 */
[----:B------:R-:W-:Y:S01]  /*0180*/  IMAD.MOV.U32 R4, RZ, RZ, R2 ;  /* 0x000000ffff047224 */ /* 0x000fe200078e0002 */
[----:B------:R-:W-:Y:S01]  /*0190*/  LEA R6, R5, R16, 0x7 ;  /* 0x0000001005067211 */ /* 0x000fe200078e38ff */
[----:B------:R-:W-:Y:S02]  /*01a0*/  IMAD R17, R0, 0x4, R19 ;  /* 0x0000000400117824 */ /* 0x000fe400078e0213 */
[----:B------:R-:W-:-:S07]  /*01b0*/  IMAD.MOV.U32 R2, RZ, RZ, R7 ;  /* 0x000000ffff027224 */ /* 0x000fce00078e0007 */
.L_x_0:
[----:B------:R-:W-:Y:S02]  /*01c0*/  ISETP.GT.U32.AND P0, PT, R0, 0x63, PT ;  /* 0x000000630000780c */ /* 0x000fe40003f04070 */
[----:B------:R-:W-:Y:S02]  /*01d0*/  CS2R R22, SRZ ;  /* 0x0000000000167805 */ /* 0x000fe4000001ff00 */
[----:B------:R-:W-:Y:S02]  /*01e0*/  VIMNMX.U32 R10, PT, PT, R18, R5, !PT ;  /* 0x00000005120a7248 */ /* 0x000fe40007fe0000 */
[----:B------:R-:W-:Y:S02]  /*01f0*/  ISETP.GT.OR P0, PT, R21, 0x63, P0 ;  /* 0x000000631500780c */ /* 0x000fe40000704670 */
[----:B------:R-:W-:-:S11]  /*0200*/  ISETP.GT.U32.AND P1, PT, R10, 0x63, PT ;  /* 0x000000630a00780c */ /* 0x000fd60003f24070 */
[----:B0-----:R-:W0:Y:S02]  /*0210*/  @!P0 LDC.64 R8, c[0x0][0x380] ;  /* 0x0000e000ff088b82 */ /* 0x001e240000000a00 */
[----:B------:R-:W-:Y:S02]  /*0220*/  @!P1 IMAD.MOV.U32 R10, RZ, RZ, R4 ;  /* 0x000000ffff0a9224 */ /* 0x000fe400078e0004 */
[----:B------:R-:W-:-:S05]  /*0230*/  @!P1 IMAD.MOV.U32 R11, RZ, RZ, R3 ;  /* 0x000000ffff0b9224 */ /* 0x000fca00078e0003 */
[----:B------:R-:W2:Y:S01]  /*0240*/  @!P1 LDG.E R23, desc[UR8][R10.64] ;  /* 0x000000080a179981 */ /* 0x000ea2000c1e1900 */
[----:B0-----:R-:W-:-:S05]  /*0250*/  @!P0 IMAD.WIDE.U32 R8, R2, 0x4, R8 ;  /* 0x0000000402088825 */ /* 0x001fca00078e0008 */
[----:B------:R-:W3:Y:S01]  /*0260*/  @!P0 LDG.E R22, desc[UR8][R8.64] ;  /* 0x0000000808168981 */ /* 0x000ee2000c1e1900 */
[----:B-1----:R-:W-:-:S03]  /*0270*/  I2FP.F32.S32 R27, R20 ;  /* 0x00000014001b7245 */ /* 0x002fc60000201400 */
[----:B---3--:R-:W-:Y:S04]  /*0280*/  STS [R17], R22 ;  /* 0x0000001611007388 */ /* 0x008fe80000000800 */
[----:B--2---:R-:W-:Y:S01]  /*0290*/  STS [R6], R23 ;  /* 0x0000001706007388 */ /* 0x004fe20000000800 */
[----:B------:R-:W-:Y:S06]  /*02a0*/  BAR.SYNC.DEFER_BLOCKING 0x0 ;  /* 0x0000000000007b1d */ /* 0x000fec0000010000 */
[----:B------:R-:W-:Y:S04]  /*02b0*/  LDS R25, [R16] ;  /* 0x0000000010197984 */ /* 0x000fe80000000800 */
[----:B------:R-:W0:Y:S04]  /*02c0*/  LDS.128 R12, [R19] ;  /* 0x00000000130c7984 */ /* 0x000e280000000c00 */
[----:B------:R-:W1:Y:S04]  /*02d0*/  LDS R24, [R16+0x80] ;  /* 0x0000800010187984 */ /* 0x000e680000000800 */
[----:B------:R-:W-:Y:S01]  /*02e0*/  LDS R20, [R16+0x180] ;  /* 0x0001800010147984 */ /* 0x000fe20000000800 */
[----:B0-----:R-:W-:-:S03]  /*02f0*/  FFMA R12, R12, R25, R27 ;  /* 0x000000190c0c7223 */ /* 0x001fc6000000001b */
[----:B------:R-:W0:Y:S03]  /*0300*/  LDS R25, [R16+0x100] ;  /* 0x0001000010197984 */ /* 0x000e260000000800 */
[----:B------:R-:W2:Y:S02]  /*0310*/  F2I.TRUNC.NTZ R12, R12 ;  /* 0x0000000c000c7305 */ /* 0x000ea4000020f100 */
[----:B--2---:R-:W-:Y:S02]  /*0320*/  I2FP.F32.S32 R9, R12 ;  /* 0x0000000c00097245 */ /* 0x004fe40000201400 */
[----:B------:R-:W-:Y:S03]  /*0330*/  LDS R12, [R16+0x280] ;  /* 0x00028000100c7984 */ /* 0x000fe60000000800 */
[----:B-1----:R-:W-:-:S06]  /*0340*/  FFMA R13, R24, R13, R9 ;  /* 0x0000000d180d7223 */ /* 0x002fcc0000000009 */
[----:B------:R-:W1:Y:S02]  /*0350*/  F2I.TRUNC.NTZ R13, R13 ;  /* 0x0000000d000d7305 */ /* 0x000e64000020f100 */
[----:B-1----:R-:W-:-:S05]  /*0360*/  I2FP.F32.S32 R8, R13 ;  /* 0x0000000d00087245 */ /* 0x002fca0000201400 */
[----:B0-----:R-:W-:Y:S02]  /*0370*/  FFMA R14, R25, R14, R8 ;  /* 0x0000000e190e7223 */ /* 0x001fe40000000008 */
[----:B------:R-:W-:Y:S04]  /*0380*/  LDS R25, [R16+0x200] ;  /* 0x0002000010197984 */ /* 0x000fe80000000800 */
[----:B------:R-:W0:Y:S01]  /*0390*/  F2I.TRUNC.NTZ R14, R14 ;  /* 0x0000000e000e7305 */ /* 0x000e22000020f100 */
[----:B------:R-:W1:Y:S01]  /*03a0*/  LDS.128 R8, [R19+0x10] ;  /* 0x0000100013087984 */ /* 0x000e620000000c00 */
[----:B0-----:R-:W-:-:S05]  /*03b0*/  I2FP.F32.S32 R23, R14 ;  /* 0x0000000e00177245 */ /* 0x001fca0000201400 */
[----:B------:R-:W-:Y:S02]  /*03c0*/  FFMA R15, R20, R15, R23 ;  /* 0x0000000f140f7223 */ /* 0x000fe40000000017 */
[----:B------:R-:W0:Y:S04]  /*03d0*/  LDS R23, [R16+0x300] ;  /* 0x0003000010177984 */ /* 0x000e280000000800 */
[----:B------:R-:W2:Y:S01]  /*03e0*/  F2I.TRUNC.NTZ R15, R15 ;  /* 0x0000000f000f7305 */ /* 0x000ea2000020f100 */
[----:B------:R-:W3:Y:S01]  /*03f0*/  LDS R20, [R16+0x380] ;  /* 0x0003800010147984 */ /* 0x000ee20000000800 */
[----:B--2---:R-:W-:-:S05]  /*0400*/  I2FP.F32.S32 R13, R15 ;  /* 0x0000000f000d7245 */ /* 0x004fca0000201400 */
[----:B-1----:R-:W-:Y:S02]  /*0410*/  FFMA R8, R8, R25, R13 ;  /* 0x0000001908087223 */ /* 0x002fe4000000000d */
[----:B------:R-:W-:Y:S04]  /*0420*/  LDS R25, [R16+0x400] ;  /* 0x0004000010197984 */ /* 0x000fe80000000800 */
[----:B------:R-:W1:Y:S02]  /*0430*/  F2I.TRUNC.NTZ R8, R8 ;  /* 0x0000000800087305 */ /* 0x000e64000020f100 */
[----:B-1----:R-:W-:Y:S02]  /*0440*/  I2FP.F32.S32 R13, R8 ;  /* 0x00000008000d7245 */ /* 0x002fe40000201400 */
[----:B------:R-:W-:Y:S03]  /*0450*/  LDS R8, [R16+0x480] ;  /* 0x0004800010087984 */ /* 0x000fe60000000800 */
[----:B------:R-:W-:-:S06]  /*0460*/  FFMA R9, R12, R9, R13 ;  /* 0x000000090c097223 */ /* 0x000fcc000000000d */
[----:B------:R-:W1:Y:S02]  /*0470*/  F2I.TRUNC.NTZ R9, R9 ;  /* 0x0000000900097305 */ /* 0x000e64000020f100 */
[----:B-1----:R-:W-:-:S05]  /*0480*/  I2FP.F32.S32 R12, R9 ;  /* 0x00000009000c7245 */ /* 0x002fca0000201400 */
[----:B0-----:R-:W-:Y:S02]  /*0490*/  FFMA R10, R23, R10, R12 ;  /* 0x0000000a170a7223 */ /* 0x001fe4000000000c */
[----:B------:R-:W0:Y:S04]  /*04a0*/  LDS.128 R12, [R19+0x20] ;  /* 0x00002000130c7984 */ /* 0x000e280000000c00 */
[----:B------:R-:W1:Y:S02]  /*04b0*/  F2I.TRUNC.NTZ R10, R10 ;  /* 0x0000000a000a7305 */ /* 0x000e64000020f100 */
[----:B-1----:R-:W-:-:S05]  /*04c0*/  I2FP.F32.S32 R23, R10 ;  /* 0x0000000a00177245 */ /* 0x002fca0000201400 */
[----:B---3--:R-:W-:Y:S02]  /*04d0*/  FFMA R11, R20, R11, R23 ;  /* 0x0000000b140b7223 */ /* 0x008fe40000000017 */
[----:B------:R-:W1:Y:S04]  /*04e0*/  LDS R23, [R16+0x500] ;  /* 0x0005000010177984 */ /* 0x000e680000000800 */
[----:B------:R-:W2:Y:S01]  /*04f0*/  F2I.TRUNC.NTZ R11, R11 ;  /* 0x0000000b000b7305 */ /* 0x000ea2000020f100 */
[----:B------:R-:W3:Y:S01]  /*0500*/  LDS R20, [R16+0x580] ;  /* 0x0005800010147984 */ /* 0x000ee20000000800 */
[----:B--2---:R-:W-:-:S05]  /*0510*/  I2FP.F32.S32 R9, R11 ;  /* 0x0000000b00097245 */ /* 0x004fca0000201400 */
[----:B0-----:R-:W-:Y:S02]  /*0520*/  FFMA R12, R12, R25, R9 ;  /* 0x000000190c0c7223 */ /* 0x001fe40000000009 */
[----:B------:R-:W-:Y:S04]  /*0530*/  LDS R25, [R16+0x600] ;  /* 0x0006000010197984 */ /* 0x000fe80000000800 */
[----:B------:R-:W0:Y:S02]  /*0540*/  F2I.TRUNC.NTZ R12, R12 ;  /* 0x0000000c000c7305 */ /* 0x000e24000020f100 */
[----:B0-----:R-:W-:Y:S02]  /*0550*/  I2FP.F32.S32 R9, R12 ;  /* 0x0000000c00097245 */ /* 0x001fe40000201400 */
[----:B------:R-:W-:Y:S03]  /*0560*/  LDS R12, [R16+0x680] ;  /* 0x00068000100c7984 */ /* 0x000fe60000000800 */
[----:B------:R-:W-:-:S06]  /*0570*/  FFMA R13, R8, R13, R9 ;  /* 0x0000000d080d7223 */ /* 0x000fcc0000000009 */
[----:B------:R-:W0:Y:S02]  /*0580*/  F2I.TRUNC.NTZ R13, R13 ;  /* 0x0000000d000d7305 */ /* 0x000e24000020f100 */
[----:B0-----:R-:W-:-:S05]  /*0590*/  I2FP.F32.S32 R8, R13 ;  /* 0x0000000d00087245 */ /* 0x001fca0000201400 */
[----:B-1----:R-:W-:Y:S02]  /*05a0*/  FFMA R14, R23, R14, R8 ;  /* 0x0000000e170e7223 */ /* 0x002fe40000000008 */
        /* <DEDUP_REMOVED lines=70> */
[----:B-1----:R-:W-:Y:S02]  /*0a10*/  I2FP.F32.S32 R23, R14 ;  /* 0x0000000e00177245 */ /* 0x002fe40000201400 */
[----:B------:R-:W-:Y:S03]  /*0a20*/  LDS R14, [R16+0xf80] ;  /* 0x000f8000100e7984 */ /* 0x000fe60000000800 */
[----:B---3--:R-:W-:-:S02]  /*0a30*/  FFMA R15, R20, R15, R23 ;  /* 0x0000000f140f7223 */ /* 0x008fc40000000017 */
[----:B------:R-:W1:Y:S04]  /*0a40*/  LDS R23, [R16+0xf00] ;  /* 0x000f000010177984 */ /* 0x000e680000000800 */
[----:B------:R-:W2:Y:S02]  /*0a50*/  F2I.TRUNC.NTZ R15, R15 ;  /* 0x0000000f000f7305 */ /* 0x000ea4000020f100 */
[----:B--2---:R-:W-:-:S05]  /*0a60*/  I2FP.F32.S32 R13, R15 ;  /* 0x0000000f000d7245 */ /* 0x004fca0000201400 */
[----:B0-----:R-:W-:-:S06]  /*0a70*/  FFMA R8, R8, R25, R13 ;  /* 0x0000001908087223 */ /* 0x001fcc000000000d */
[----:B------:R-:W0:Y:S02]  /*0a80*/  F2I.TRUNC.NTZ R8, R8 ;  /* 0x0000000800087305 */ /* 0x000e24000020f100 */
[----:B0-----:R-:W-:-:S05]  /*0a90*/  I2FP.F32.S32 R13, R8 ;  /* 0x00000008000d7245 */ /* 0x001fca0000201400 */
[----:B------:R-:W-:-:S06]  /*0aa0*/  FFMA R9, R12, R9, R13 ;  /* 0x000000090c097223 */ /* 0x000fcc000000000d */
[----:B------:R-:W0:Y:S02]  /*0ab0*/  F2I.TRUNC.NTZ R9, R9 ;  /* 0x0000000900097305 */ /* 0x000e24000020f100 */
[----:B0-----:R-:W-:-:S05]  /*0ac0*/  I2FP.F32.S32 R12, R9 ;  /* 0x00000009000c7245 */ /* 0x001fca0000201400 */
[----:B-1----:R-:W-:-:S06]  /*0ad0*/  FFMA R10, R23, R10, R12 ;  /* 0x0000000a170a7223 */ /* 0x002fcc000000000c */
[----:B------:R-:W0:Y:S01]  /*0ae0*/  F2I.TRUNC.NTZ R10, R10 ;  /* 0x0000000a000a7305 */ /* 0x000e22000020f100 */
[----:B------:R-:W-:-:S04]  /*0af0*/  UIADD3 UR4, UPT, UPT, UR4, 0x1, URZ ;  /* 0x0000000104047890 */ /* 0x000fc8000fffe0ff */
[----:B------:R-:W-:Y:S01]  /*0b00*/  UISETP.NE.AND UP0, UPT, UR4, 0x4, UPT ;  /* 0x000000040400788c */ /* 0x000fe2000bf05270 */
[----:B0-----:R-:W-:-:S05]  /*0b10*/  I2FP.F32.S32 R13, R10 ;  /* 0x0000000a000d7245 */ /* 0x001fca0000201400 */
[----:B------:R-:W-:-:S04]  /*0b20*/  FFMA R11, R14, R11, R13 ;  /* 0x0000000b0e0b7223 */ /* 0x000fc8000000000d */
[----:B------:R0:W1:Y:S01]  /*0b30*/  F2I.TRUNC.NTZ R20, R11 ;  /* 0x0000000b00147305 */ /* 0x000062000020f100 */
[----:B------:R-:W-:Y:S01]  /*0b40*/  BAR.SYNC.DEFER_BLOCKING 0x0 ;  /* 0x0000000000007b1d */ /* 0x000fe20000010000 */
[----:B------:R-:W-:Y:S01]  /*0b50*/  IADD3 R4, P0, PT, R4, 0x3200, RZ ;  /* 0x0000320004047810 */ /* 0x000fe20007f1e0ff */
[----:B------:R-:W-:Y:S01]  /*0b60*/  VIADD R0, R0, 0x20 ;  /* 0x0000002000007836 */ /* 0x000fe20000000000 */
[----:B------:R-:W-:Y:S01]  /*0b70*/  IADD3 R5, PT, PT, R5, 0x20, RZ ;  /* 0x0000002005057810 */ /* 0x000fe20007ffe0ff */
[----:B------:R-:W-:Y:S01]  /*0b80*/  VIADD R2, R2, 0x20 ;  /* 0x0000002002027836 */ /* 0x000fe20000000000 */
[----:B------:R-:W-:Y:S01]  /*0b90*/  IADD3.X R3, PT, PT, RZ, R3, RZ, P0, !PT ;  /* 0x00000003ff037210 */ /* 0x000fe200007fe4ff */
[----:B------:R-:W-:Y:S08]  /*0ba0*/  BRA.U UP0, `(.L_x_0) ;  /* 0xfffffff500847547 */ /* 0x000ff0000b83ffff */
[----:B------:R-:W-:-:S04]  /*0bb0*/  ISETP.GT.U32.AND P0, PT, R18, 0x63, PT ;  /* 0x000000631200780c */ /* 0x000fc80003f04070 */
[----:B------:R-:W-:-:S13]  /*0bc0*/  ISETP.GT.OR P0, PT, R21, 0x63, P0 ;  /* 0x000000631500780c */ /* 0x000fda0000704670 */
[----:B------:R-:W-:Y:S05]  /*0bd0*/  @P0 EXIT ;  /* 0x000000000000094d */ /* 0x000fea0003800000 */
[----:B------:R-:W2:Y:S01]  /*0be0*/  LDC.64 R2, c[0x0][0x390] ;  /* 0x0000e400ff027b82 */ /* 0x000ea20000000a00 */
[----:B------:R-:W-:Y:S02]  /*0bf0*/  IADD3 R7, PT, PT, R7, UR5, RZ ;  /* 0x0000000507077c10 */ /* 0x000fe4000fffe0ff */
[----:B-1----:R-:W-:-:S03]  /*0c00*/  I2FP.F32.S32 R5, R20 ;  /* 0x0000001400057245 */ /* 0x002fc60000201400 */
[----:B--2---:R-:W-:-:S05]  /*0c10*/  IMAD.WIDE R2, R7, 0x4, R2 ;  /* 0x0000000407027825 */ /* 0x004fca00078e0202 */
[----:B------:R-:W-:Y:S01]  /*0c20*/  STG.E desc[UR8][R2.64], R5 ;  /* 0x0000000502007986 */ /* 0x000fe2000c101908 */
[----:B------:R-:W-:Y:S05]  /*0c30*/  EXIT ;  /* 0x000000000000794d */ /* 0x000fea0003800000 */
.L_x_1:
[----:B------:R-:W-:-:S00]  /*0c40*/  BRA `(.L_x_1) ;  /* 0xfffffffc00fc7947 */ /* 0x000fc0000383ffff */
[----:B------:R-:W-:-:S00]  /*0c50*/  NOP ;  /* 0x0000000000007918 */ /* 0x000fc00000000000 */
        /* <DEDUP_REMOVED lines=10> */
.L_x_2:


//--------------------- .nv.shared._Z10matrix_mulPfS_S_ --------------------------
	.section	.nv.shared._Z10matrix_mulPfS_S_,"aw",@nobits
	.sectionflags	@""
	.align	4
.nv.shared._Z10matrix_mulPfS_S_:
	.zero		9216


//--------------------- .nv.shared.reserved.0     --------------------------
	.section	.nv.shared.reserved.0,"aw",@nobits
	.weak		__nv_reservedSMEM_offset_0_alias
	.size		__nv_reservedSMEM_offset_0_alias, 0, 64
	.other		__nv_reservedSMEM_offset_0_alias,@"STO_CUDA_RESERVED_SHARED STV_DEFAULT"
__nv_reservedSMEM_offset_0_alias:
	.zero		0
	.zero		64


//--------------------- .nv.constant0._Z10matrix_mulPfS_S_ --------------------------
	.section	.nv.constant0._Z10matrix_mulPfS_S_,"a",@progbits
	.sectionflags	@""
	.align	4
.nv.constant0._Z10matrix_mulPfS_S_:
	.zero		920


//--------------------- SYMBOLS --------------------------

	.type		.nv.reservedSmem.offset0,@object
	.size		.nv.reservedSmem.offset0,0x4
	.type		.nv.reservedSmem.cap,@object
	.size		.nv.reservedSmem.cap,0x4
